//
// Generated by NVIDIA NVVM Compiler
//
// Compiler Build ID: CL-36424714
// Cuda compilation tools, release 13.0, V13.0.88
// Based on NVVM 20.0.0
//

.version 9.0
.target sm_100
.address_size 64

	// .globl	_Z10sum_kernelPKiS0_Pi
.extern .func  (.param .b32 func_retval0) vprintf
(
	.param .b64 vprintf_param_0,
	.param .b64 vprintf_param_1
)
;
.global .align 1 .b8 $str[29] = {66, 108, 111, 99, 107, 32, 45, 32, 84, 104, 114, 101, 97, 100, 32, 110, 117, 109, 98, 101, 114, 32, 37, 100, 45, 37, 100, 10};

.visible .entry _Z10sum_kernelPKiS0_Pi(
	.param .u64 .ptr .align 1 _Z10sum_kernelPKiS0_Pi_param_0,
	.param .u64 .ptr .align 1 _Z10sum_kernelPKiS0_Pi_param_1,
	.param .u64 .ptr .align 1 _Z10sum_kernelPKiS0_Pi_param_2
)
{
	.local .align 8 .b8 	__local_depot0[8];
	.reg .b64 	%SP;
	.reg .b64 	%SPL;
	.reg .b32 	%r<10>;
	.reg .b64 	%rd<15>;

	mov.u64 	%SPL, __local_depot0;
	cvta.local.u64 	%SP, %SPL;
	ld.param.u64 	%rd1, [_Z10sum_kernelPKiS0_Pi_param_0];
	ld.param.u64 	%rd2, [_Z10sum_kernelPKiS0_Pi_param_1];
	ld.param.u64 	%rd3, [_Z10sum_kernelPKiS0_Pi_param_2];
	cvta.to.global.u64 	%rd4, %rd3;
	cvta.to.global.u64 	%rd5, %rd2;
	cvta.to.global.u64 	%rd6, %rd1;
	add.u64 	%rd7, %SP, 0;
	add.u64 	%rd8, %SPL, 0;
	mov.u32 	%r1, %tid.x;
	mov.u32 	%r2, %ctaid.x;
	mov.u32 	%r3, %ntid.x;
	mad.lo.s32 	%r4, %r2, %r3, %r1;
	mul.wide.u32 	%rd9, %r4, 4;
	add.s64 	%rd10, %rd6, %rd9;
	ld.global.u32 	%r5, [%rd10];
	add.s64 	%rd11, %rd5, %rd9;
	ld.global.u32 	%r6, [%rd11];
	add.s32 	%r7, %r6, %r5;
	add.s64 	%rd12, %rd4, %rd9;
	st.global.u32 	[%rd12], %r7;
	st.local.v2.u32 	[%rd8], {%r2, %r1};
	mov.u64 	%rd13, $str;
	cvta.global.u64 	%rd14, %rd13;
	{ // callseq 0, 0
	.param .b64 param0;
	st.param.b64 	[param0], %rd14;
	.param .b64 param1;
	st.param.b64 	[param1], %rd7;
	.param .b32 retval0;
	call.uni (retval0), 
	vprintf, 
	(
	param0, 
	param1
	);
	ld.param.b32 	%r8, [retval0];
	} // callseq 0
	ret;

}


// ===== COMPILED SASS (sm_100) =====

	.target	sm_100

	.elftype	@"ET_EXEC"


//--------------------- .note.nv.tkinfo           --------------------------
	.section	.note.nv.tkinfo,"",@"SHT_NOTE"
	.sectionflags	@"SHF_NOTE_NV_TKINFO"
	.tkinfo
        /*0018*/ 	.word	0x00000002
        /*0030*/ 	.string	""
        /*0030*/ 	.string	"ptxas"
        /*0030*/ 	.string	"Cuda compilation tools, release 13.0, V13.0.88"
        /*0030*/ 	.string	"Build cuda_13.0.r13.0/compiler.36424714_0"
        /*0030*/ 	.string	"-arch sm_100 -m 64 "



//--------------------- .note.nv.cuinfo           --------------------------
	.section	.note.nv.cuinfo,"",@"SHT_NOTE"
	.sectionflags	@"SHF_NOTE_NV_CUINFO"
        /*0018*/ 	.short	0x0002
        /*001a*/ 	.short	0x0064
        /*001c*/ 	.short	0x0082
	.zero		2


//--------------------- .nv.info                  --------------------------
	.section	.nv.info,"",@"SHT_CUDA_INFO"
	.align	4


	//----- nvinfo : EIATTR_REGCOUNT
	.align		4
        /*0000*/ 	.byte	0x04, 0x2f
        /*0002*/ 	.short	(.L_2 - .L_1)
	.align		4
.L_1:
        /*0004*/ 	.word	index@(_Z10sum_kernelPKiS0_Pi)
        /*0008*/ 	.word	0x00000018


	//----- nvinfo : EIATTR_FRAME_SIZE
	.align		4
.L_2:
        /*000c*/ 	.byte	0x04, 0x11
        /*000e*/ 	.short	(.L_4 - .L_3)
	.align		4
.L_3:
        /*0010*/ 	.word	index@(_Z10sum_kernelPKiS0_Pi)
        /*0014*/ 	.word	0x00000008


	//----- nvinfo : EIATTR_MIN_STACK_SIZE
	.align		4
.L_4:
        /*0018*/ 	.byte	0x04, 0x12
        /*001a*/ 	.short	(.L_6 - .L_5)
	.align		4
.L_5:
        /*001c*/ 	.word	index@(_Z10sum_kernelPKiS0_Pi)
        /*0020*/ 	.word	0x00000008
.L_6:


//--------------------- .nv.compat                --------------------------
	.section	.nv.compat,"",@"SHT_CUDA_COMPAT_INFO"
	.align	4
        /*0000*/ 	.byte	0x02, 0x09, 0x00, 0x00, 0x02, 0x02, 0x01, 0x00, 0x02, 0x05, 0x05, 0x00, 0x03, 0x07, 0x01, 0x01
        /*0010*/ 	.byte	0x02, 0x03, 0x00, 0x00, 0x02, 0x06, 0x01, 0x00, 0x04, 0x0b, 0x08, 0x00, 0x09, 0x00, 0x00, 0x00
        /*0020*/ 	.byte	0x00, 0x00, 0x00, 0x00


//--------------------- .nv.info._Z10sum_kernelPKiS0_Pi --------------------------
	.section	.nv.info._Z10sum_kernelPKiS0_Pi,"",@"SHT_CUDA_INFO"
	.sectionflags	@""
	.align	4


	//----- nvinfo : EIATTR_CUDA_API_VERSION
	.align		4
        /*0000*/ 	.byte	0x04, 0x37
        /*0002*/ 	.short	(.L_8 - .L_7)
.L_7:
        /*0004*/ 	.word	0x00000082


	//----- nvinfo : EIATTR_KPARAM_INFO
	.align		4
.L_8:
        /*0008*/ 	.byte	0x04, 0x17
        /*000a*/ 	.short	(.L_10 - .L_9)
.L_9:
        /*000c*/ 	.word	0x00000000
        /*0010*/ 	.short	0x0002
        /*0012*/ 	.short	0x0010
        /*0014*/ 	.byte	0x00, 0xf5, 0x21, 0x00


	//----- nvinfo : EIATTR_KPARAM_INFO
	.align		4
.L_10:
        /*0018*/ 	.byte	0x04, 0x17
        /*001a*/ 	.short	(.L_12 - .L_11)
.L_11:
        /*001c*/ 	.word	0x00000000
        /*0020*/ 	.short	0x0001
        /*0022*/ 	.short	0x0008
        /*0024*/ 	.byte	0x00, 0xf5, 0x21, 0x00


	//----- nvinfo : EIATTR_KPARAM_INFO
	.align		4
.L_12:
        /*0028*/ 	.byte	0x04, 0x17
        /*002a*/ 	.short	(.L_14 - .L_13)
.L_13:
        /*002c*/ 	.word	0x00000000
        /*0030*/ 	.short	0x0000
        /*0032*/ 	.short	0x0000
        /*0034*/ 	.byte	0x00, 0xf5, 0x21, 0x00


	//----- nvinfo : EIATTR_SPARSE_MMA_MASK
	.align		4
.L_14:
        /*0038*/ 	.byte	0x03, 0x50
        /*003a*/ 	.short	0x0000


	//----- nvinfo : EIATTR_MAXREG_COUNT
	.align		4
        /*003c*/ 	.byte	0x03, 0x1b
        /*003e*/ 	.short	0x00ff


	//----- nvinfo : EIATTR_EXTERNS
	.align		4
        /*0040*/ 	.byte	0x04, 0x0f
        /*0042*/ 	.short	(.L_16 - .L_15)


	//   ....[0]....
	.align		4
.L_15:
        /*0044*/ 	.word	index@(vprintf)


	//----- nvinfo : EIATTR_MERCURY_ISA_VERSION
	.align		4
.L_16:
        /*0048*/ 	.byte	0x03, 0x5f
        /*004a*/ 	.short	0x0101


	//----- nvinfo : EIATTR_VRC_CTA_INIT_COUNT
	.align		4
        /*004c*/ 	.byte	0x02, 0x4a
	.zero		1
	.zero		1


	//----- nvinfo : EIATTR_SYSCALL_OFFSETS
	.align		4
        /*0050*/ 	.byte	0x04, 0x46
        /*0052*/ 	.short	(.L_18 - .L_17)


	//   ....[0]....
.L_17:
        /*0054*/ 	.word	0x000001c0


	//----- nvinfo : EIATTR_EXIT_INSTR_OFFSETS
	.align		4
.L_18:
        /*0058*/ 	.byte	0x04, 0x1c
        /*005a*/ 	.short	(.L_20 - .L_19)


	//   ....[0]....
.L_19:
        /*005c*/ 	.word	0x000001d0


	//----- nvinfo : EIATTR_CBANK_PARAM_SIZE
	.align		4
.L_20:
        /*0060*/ 	.byte	0x03, 0x19
        /*0062*/ 	.short	0x0018


	//----- nvinfo : EIATTR_PARAM_CBANK
	.align		4
        /*0064*/ 	.byte	0x04, 0x0a
        /*0066*/ 	.short	(.L_22 - .L_21)
	.align		4
.L_21:
        /*0068*/ 	.word	index@(.nv.constant0._Z10sum_kernelPKiS0_Pi)
        /*006c*/ 	.short	0x0380
        /*006e*/ 	.short	0x0018


	//----- nvinfo : EIATTR_SW_WAR
	.align		4
.L_22:
        /*0070*/ 	.byte	0x04, 0x36
        /*0072*/ 	.short	(.L_24 - .L_23)
.L_23:
        /*0074*/ 	.word	0x00000008
.L_24:


//--------------------- .nv.callgraph             --------------------------
	.section	.nv.callgraph,"",@"SHT_CUDA_CALLGRAPH"
	.align	4
	.sectionentsize	8
	.align		4
        /*0000*/ 	.word	0x00000000
	.align		4
        /*0004*/ 	.word	0xffffffff
	.align		4
        /*0008*/ 	.word	index@(_Z10sum_kernelPKiS0_Pi)
	.align		4
        /*000c*/ 	.word	index@(vprintf)
	.align		4
        /*0010*/ 	.word	0x00000000
	.align		4
        /*0014*/ 	.word	0xfffffffe
	.align		4
        /*0018*/ 	.word	0x00000000
	.align		4
        /*001c*/ 	.word	0xfffffffd
	.align		4
        /*0020*/ 	.word	0x00000000
	.align		4
        /*0024*/ 	.word	0xfffffffc


//--------------------- .nv.constant4             --------------------------
	.section	.nv.constant4,"a",@progbits
	.align	8
	.align		8
.nv.constant4:
        /*0000*/ 	.dword	vprintf
	.align		8
        /*0008*/ 	.dword	$str


//--------------------- .text._Z10sum_kernelPKiS0_Pi --------------------------
	.section	.text._Z10sum_kernelPKiS0_Pi,"ax",@progbits
	.align	128
        .global         _Z10sum_kernelPKiS0_Pi
        .type           _Z10sum_kernelPKiS0_Pi,@function
        .size           _Z10sum_kernelPKiS0_Pi,(.L_x_2 - _Z10sum_kernelPKiS0_Pi)
        .other          _Z10sum_kernelPKiS0_Pi,@"STO_CUDA_ENTRY STV_DEFAULT"
_Z10sum_kernelPKiS0_Pi:
.text._Z10sum_kernelPKiS0_Pi:
[----:B------:R-:W0:Y:S01]  /*0000*/  LDC R1, c[0x0][0x37c] ;  /* 0x0000df00ff017b82 */ /* 0x000e220000000800 */
[----:B------:R-:W1:Y:S07]  /*0010*/  S2R R13, SR_TID.X ;  /* 0x00000000000d7919 */ /* 0x000e6e0000002100 */
[----:B------:R-:W2:Y:S01]  /*0020*/  LDC.64 R2, c[0x0][0x388] ;  /* 0x0000e200ff027b82 */ /* 0x000ea20000000a00 */
[----:B------:R-:W3:Y:S01]  /*0030*/  LDCU UR7, c[0x0][0x2fc] ;  /* 0x00005f80ff0777ac */ /* 0x000ee20008000800 */
[----:B0-----:R-:W-:Y:S01]  /*0040*/  IADD3 R1, PT, PT, R1, -0x8, RZ ;  /* 0xfffffff801017810 */ /* 0x001fe20007ffe0ff */
[----:B------:R-:W1:Y:S01]  /*0050*/  S2R R12, SR_CTAID.X ;  /* 0x00000000000c7919 */ /* 0x000e620000002500 */
[----:B------:R-:W1:Y:S04]  /*0060*/  LDCU UR6, c[0x0][0x360] ;  /* 0x00006c00ff0677ac */ /* 0x000e680008000800 */
[----:B------:R-:W0:Y:S01]  /*0070*/  LDC.64 R4, c[0x0][0x380] ;  /* 0x0000e000ff047b82 */ /* 0x000e220000000a00 */
[----:B------:R-:W4:Y:S07]  /*0080*/  LDCU.64 UR4, c[0x0][0x358] ;  /* 0x00006b00ff0477ac */ /* 0x000f2e0008000a00 */
[----:B------:R-:W5:Y:S01]  /*0090*/  LDC.64 R8, c[0x0][0x390] ;  /* 0x0000e400ff087b82 */ /* 0x000f620000000a00 */
[----:B------:R-:W-:Y:S01]  /*00a0*/  MOV R10, 0x0 ;  /* 0x00000000000a7802 */ /* 0x000fe20000000f00 */
[----:B------:R-:W3:Y:S01]  /*00b0*/  LDCU.64 UR8, c[0x4][0x8] ;  /* 0x01000100ff0877ac */ /* 0x000ee20008000a00 */
[----:B-1----:R-:W-:-:S04]  /*00c0*/  IMAD R7, R12, UR6, R13 ;  /* 0x000000060c077c24 */ /* 0x002fc8000f8e020d */
[----:B--2---:R-:W-:-:S04]  /*00d0*/  IMAD.WIDE.U32 R2, R7, 0x4, R2 ;  /* 0x0000000407027825 */ /* 0x004fc800078e0002 */
[C---:B0-----:R-:W-:Y:S02]  /*00e0*/  IMAD.WIDE.U32 R4, R7.reuse, 0x4, R4 ;  /* 0x0000000407047825 */ /* 0x041fe400078e0004 */
[----:B----4-:R-:W2:Y:S04]  /*00f0*/  LDG.E R3, desc[UR4][R2.64] ;  /* 0x0000000402037981 */ /* 0x010ea8000c1e1900 */
[----:B------:R3:W2:Y:S01]  /*0100*/  LDG.E R0, desc[UR4][R4.64] ;  /* 0x0000000404007981 */ /* 0x0006a2000c1e1900 */
[----:B-----5:R-:W-:Y:S01]  /*0110*/  IMAD.WIDE.U32 R8, R7, 0x4, R8 ;  /* 0x0000000407087825 */ /* 0x020fe200078e0008 */
[----:B------:R-:W0:Y:S01]  /*0120*/  LDCU UR6, c[0x0][0x2f8] ;  /* 0x00005f00ff0677ac */ /* 0x000e220008000800 */
[----:B------:R-:W1:Y:S01]  /*0130*/  LDC.64 R10, c[0x4][R10] ;  /* 0x010000000a0a7b82 */ /* 0x000e620000000a00 */
[----:B------:R4:W-:Y:S01]  /*0140*/  STL.64 [R1], R12 ;  /* 0x0000000c01007387 */ /* 0x0009e20000100a00 */
[----:B---3--:R-:W-:Y:S01]  /*0150*/  IMAD.U32 R4, RZ, RZ, UR8 ;  /* 0x00000008ff047e24 */ /* 0x008fe2000f8e00ff */
[----:B------:R-:W-:-:S02]  /*0160*/  MOV R5, UR9 ;  /* 0x0000000900057c02 */ /* 0x000fc40008000f00 */
[----:B0-----:R-:W-:-:S05]  /*0170*/  IADD3 R6, P0, PT, R1, UR6, RZ ;  /* 0x0000000601067c10 */ /* 0x001fca000ff1e0ff */
[----:B------:R-:W-:Y:S01]  /*0180*/  IMAD.X R7, RZ, RZ, UR7, P0 ;  /* 0x00000007ff077e24 */ /* 0x000fe200080e06ff */
[----:B--2---:R-:W-:-:S05]  /*0190*/  IADD3 R0, PT, PT, R0, R3, RZ ;  /* 0x0000000300007210 */ /* 0x004fca0007ffe0ff */
[----:B-1----:R4:W-:Y:S02]  /*01a0*/  STG.E desc[UR4][R8.64], R0 ;  /* 0x0000000008007986 */ /* 0x0029e4000c101904 */
[----:B------:R-:W-:-:S07]  /*01b0*/  LEPC R20, `(.L_x_0) ;  /* 0x000000001014794e */ /* 0x000fce0000000000 */
[----:B----4-:R-:W-:Y:S05]  /*01c0*/  CALL.ABS.NOINC R10 ;  /* 0x000000000a007343 */ /* 0x010fea0003c00000 */
.L_x_0:
[----:B------:R-:W-:Y:S05]  /*01d0*/  EXIT ;  /* 0x000000000000794d */ /* 0x000fea0003800000 */
.L_x_1:
[----:B------:R-:W-:-:S00]  /*01e0*/  BRA `(.L_x_1) ;  /* 0xfffffffc00fc7947 */ /* 0x000fc0000383ffff */
[----:B------:R-:W-:-:S00]  /*01f0*/  NOP ;  /* 0x0000000000007918 */ /* 0x000fc00000000000 */
        /* <DEDUP_REMOVED lines=8> */
.L_x_2:


//--------------------- .nv.global.init           --------------------------
	.section	.nv.global.init,"aw",@progbits
.nv.global.init:
	.type		$str,@object
	.size		$str,(.L_0 - $str)
$str:
        /*0000*/ 	.byte	0x42, 0x6c, 0x6f, 0x63, 0x6b, 0x20, 0x2d, 0x20, 0x54, 0x68, 0x72, 0x65, 0x61, 0x64, 0x20, 0x6e
        /*0010*/ 	.byte	0x75, 0x6d, 0x62, 0x65, 0x72, 0x20, 0x25, 0x64, 0x2d, 0x25, 0x64, 0x0a, 0x00
.L_0:


//--------------------- .nv.shared.reserved.0     --------------------------
	.section	.nv.shared.reserved.0,"aw",@nobits
	.weak		__nv_reservedSMEM_offset_0_alias
	.size		__nv_reservedSMEM_offset_0_alias, 0, 64
	.other		__nv_reservedSMEM_offset_0_alias,@"STO_CUDA_RESERVED_SHARED STV_DEFAULT"
__nv_reservedSMEM_offset_0_alias:
	.zero		0
	.zero		64


//--------------------- .nv.constant0._Z10sum_kernelPKiS0_Pi --------------------------
	.section	.nv.constant0._Z10sum_kernelPKiS0_Pi,"a",@progbits
	.sectionflags	@""
	.align	4
.nv.constant0._Z10sum_kernelPKiS0_Pi:
	.zero		920


//--------------------- SYMBOLS --------------------------

	.type		.nv.reservedSmem.offset0,@object
	.size		.nv.reservedSmem.offset0,0x4
	.type		vprintf,@function
